//
// Generated by NVIDIA NVVM Compiler
//
// Compiler Build ID: CL-36424714
// Cuda compilation tools, release 13.0, V13.0.88
// Based on NVVM 20.0.0
//

.version 9.0
.target sm_100
.address_size 64

	// .globl	PBD_1

.visible .entry PBD_1(
	.param .u64 .ptr .align 1 PBD_1_param_0,
	.param .u64 .ptr .align 1 PBD_1_param_1,
	.param .u64 .ptr .align 1 PBD_1_param_2,
	.param .f32 PBD_1_param_3,
	.param .u32 PBD_1_param_4,
	.param .u32 PBD_1_param_5
)
{
	.reg .pred 	%p<16>;
	.reg .b32 	%r<46>;
	.reg .b32 	%f<16>;
	.reg .b64 	%rd<28>;

	ld.param.u64 	%rd6, [PBD_1_param_0];
	ld.param.u64 	%rd7, [PBD_1_param_1];
	ld.param.u64 	%rd8, [PBD_1_param_2];
	ld.param.f32 	%f6, [PBD_1_param_3];
	ld.param.u32 	%r22, [PBD_1_param_4];
	ld.param.u32 	%r23, [PBD_1_param_5];
	cvta.to.global.u64 	%rd1, %rd8;
	cvta.to.global.u64 	%rd2, %rd7;
	cvta.to.global.u64 	%rd3, %rd6;
	mov.u32 	%r24, %ntid.x;
	mov.u32 	%r25, %ctaid.x;
	mov.u32 	%r26, %tid.x;
	mad.lo.s32 	%r1, %r24, %r25, %r26;
	setp.gt.s32 	%p1, %r1, %r22;
	@%p1 bra 	$L__BB0_19;
	mul.wide.s32 	%rd9, %r1, 12;
	add.s64 	%rd10, %rd3, %rd9;
	ld.global.f32 	%f1, [%rd10];
	ld.global.f32 	%f2, [%rd10+4];
	ld.global.f32 	%f3, [%rd10+8];
	setp.lt.s32 	%p2, %r23, 1;
	@%p2 bra 	$L__BB0_13;
	mul.lo.s32 	%r2, %r23, %r1;
	and.b32  	%r3, %r23, 7;
	setp.lt.u32 	%p3, %r23, 8;
	mov.b32 	%r38, 0;
	@%p3 bra 	$L__BB0_5;
	and.b32  	%r38, %r23, 2147483640;
	neg.s32 	%r42, %r38;
	add.s64 	%rd4, %rd2, 16;
	add.s64 	%rd5, %rd1, 16;
	mov.u32 	%r41, %r2;
$L__BB0_4:
	.pragma "nounroll";
	mul.wide.s32 	%rd11, %r41, 4;
	add.s64 	%rd12, %rd4, %rd11;
	add.s64 	%rd13, %rd5, %rd11;
	mov.b32 	%r28, 0;
	st.global.u32 	[%rd12+-16], %r28;
	st.global.u32 	[%rd13+-16], %r28;
	st.global.u32 	[%rd12+-12], %r28;
	st.global.u32 	[%rd13+-12], %r28;
	st.global.u32 	[%rd12+-8], %r28;
	st.global.u32 	[%rd13+-8], %r28;
	st.global.u32 	[%rd12+-4], %r28;
	st.global.u32 	[%rd13+-4], %r28;
	st.global.u32 	[%rd12], %r28;
	st.global.u32 	[%rd13], %r28;
	st.global.u32 	[%rd12+4], %r28;
	st.global.u32 	[%rd13+4], %r28;
	st.global.u32 	[%rd12+8], %r28;
	st.global.u32 	[%rd13+8], %r28;
	st.global.u32 	[%rd12+12], %r28;
	st.global.u32 	[%rd13+12], %r28;
	add.s32 	%r42, %r42, 8;
	add.s32 	%r41, %r41, 8;
	setp.eq.s32 	%p4, %r42, 0;
	@%p4 bra 	$L__BB0_5;
	bra.uni 	$L__BB0_4;
$L__BB0_5:
	setp.eq.s32 	%p5, %r3, 0;
	@%p5 bra 	$L__BB0_13;
	and.b32  	%r7, %r23, 3;
	setp.lt.u32 	%p6, %r3, 4;
	@%p6 bra 	$L__BB0_8;
	add.s32 	%r29, %r38, %r2;
	mul.wide.s32 	%rd14, %r29, 4;
	add.s64 	%rd15, %rd2, %rd14;
	mov.b32 	%r30, 0;
	st.global.u32 	[%rd15], %r30;
	add.s64 	%rd16, %rd1, %rd14;
	st.global.u32 	[%rd16], %r30;
	st.global.u32 	[%rd15+4], %r30;
	st.global.u32 	[%rd16+4], %r30;
	st.global.u32 	[%rd15+8], %r30;
	st.global.u32 	[%rd16+8], %r30;
	st.global.u32 	[%rd15+12], %r30;
	st.global.u32 	[%rd16+12], %r30;
	add.s32 	%r38, %r38, 4;
$L__BB0_8:
	setp.eq.s32 	%p7, %r7, 0;
	@%p7 bra 	$L__BB0_13;
	setp.eq.s32 	%p8, %r7, 1;
	@%p8 bra 	$L__BB0_11;
	add.s32 	%r31, %r38, %r2;
	mul.wide.s32 	%rd17, %r31, 4;
	add.s64 	%rd18, %rd2, %rd17;
	mov.b32 	%r32, 0;
	st.global.u32 	[%rd18], %r32;
	add.s64 	%rd19, %rd1, %rd17;
	st.global.u32 	[%rd19], %r32;
	st.global.u32 	[%rd18+4], %r32;
	st.global.u32 	[%rd19+4], %r32;
	add.s32 	%r38, %r38, 2;
$L__BB0_11:
	and.b32  	%r33, %r23, 1;
	setp.eq.b32 	%p9, %r33, 1;
	not.pred 	%p10, %p9;
	@%p10 bra 	$L__BB0_13;
	add.s32 	%r34, %r38, %r2;
	mul.wide.s32 	%rd20, %r34, 4;
	add.s64 	%rd21, %rd2, %rd20;
	mov.b32 	%r35, 0;
	st.global.u32 	[%rd21], %r35;
	add.s64 	%rd22, %rd1, %rd20;
	st.global.u32 	[%rd22], %r35;
$L__BB0_13:
	setp.lt.s32 	%p11, %r22, 1;
	@%p11 bra 	$L__BB0_19;
	mul.f32 	%f4, %f6, %f6;
	mul.lo.s32 	%r12, %r23, %r1;
	mov.b32 	%r43, 0;
	mov.u32 	%r44, %r43;
$L__BB0_15:
	setp.eq.s32 	%p12, %r44, %r1;
	@%p12 bra 	$L__BB0_18;
	mul.wide.u32 	%rd23, %r44, 12;
	add.s64 	%rd24, %rd3, %rd23;
	ld.global.f32 	%f7, [%rd24];
	ld.global.f32 	%f8, [%rd24+4];
	ld.global.f32 	%f9, [%rd24+8];
	sub.f32 	%f10, %f1, %f7;
	sub.f32 	%f11, %f2, %f8;
	sub.f32 	%f12, %f3, %f9;
	mul.f32 	%f13, %f11, %f11;
	fma.rn.f32 	%f14, %f10, %f10, %f13;
	fma.rn.f32 	%f5, %f12, %f12, %f14;
	setp.gt.f32 	%p13, %f5, %f4;
	@%p13 bra 	$L__BB0_18;
	add.s32 	%r37, %r43, %r12;
	mul.wide.s32 	%rd25, %r37, 4;
	add.s64 	%rd26, %rd2, %rd25;
	st.global.u32 	[%rd26], %r44;
	sqrt.rn.f32 	%f15, %f5;
	add.s64 	%rd27, %rd1, %rd25;
	st.global.f32 	[%rd27], %f15;
	add.s32 	%r43, %r43, 1;
	setp.eq.s32 	%p14, %r43, %r23;
	@%p14 bra 	$L__BB0_19;
$L__BB0_18:
	add.s32 	%r44, %r44, 1;
	setp.ne.s32 	%p15, %r44, %r22;
	@%p15 bra 	$L__BB0_15;
$L__BB0_19:
	ret;

}


// ===== COMPILED SASS (sm_100) =====

	.target	sm_100

	.elftype	@"ET_EXEC"


//--------------------- .note.nv.tkinfo           --------------------------
	.section	.note.nv.tkinfo,"",@"SHT_NOTE"
	.sectionflags	@"SHF_NOTE_NV_TKINFO"
	.tkinfo
        /*0018*/ 	.word	0x00000002
        /*0030*/ 	.string	""
        /*0030*/ 	.string	"ptxas"
        /*0030*/ 	.string	"Cuda compilation tools, release 13.0, V13.0.88"
        /*0030*/ 	.string	"Build cuda_13.0.r13.0/compiler.36424714_0"
        /*0030*/ 	.string	"-arch sm_100 -m 64 "



//--------------------- .note.nv.cuinfo           --------------------------
	.section	.note.nv.cuinfo,"",@"SHT_NOTE"
	.sectionflags	@"SHF_NOTE_NV_CUINFO"
        /*0018*/ 	.short	0x0002
        /*001a*/ 	.short	0x0064
        /*001c*/ 	.short	0x0082
	.zero		2


//--------------------- .nv.info                  --------------------------
	.section	.nv.info,"",@"SHT_CUDA_INFO"
	.align	4


	//----- nvinfo : EIATTR_REGCOUNT
	.align		4
        /*0000*/ 	.byte	0x04, 0x2f
        /*0002*/ 	.short	(.L_1 - .L_0)
	.align		4
.L_0:
        /*0004*/ 	.word	index@(PBD_1)
        /*0008*/ 	.word	0x00000019


	//----- nvinfo : EIATTR_FRAME_SIZE
	.align		4
.L_1:
        /*000c*/ 	.byte	0x04, 0x11
        /*000e*/ 	.short	(.L_3 - .L_2)
	.align		4
.L_2:
        /*0010*/ 	.word	index@($__internal_0_$__cuda_sm20_sqrt_rn_f32_slowpath)
        /*0014*/ 	.word	0x00000000


	//----- nvinfo : EIATTR_FRAME_SIZE
	.align		4
.L_3:
        /*0018*/ 	.byte	0x04, 0x11
        /*001a*/ 	.short	(.L_5 - .L_4)
	.align		4
.L_4:
        /*001c*/ 	.word	index@(PBD_1)
        /*0020*/ 	.word	0x00000000


	//----- nvinfo : EIATTR_MIN_STACK_SIZE
	.align		4
.L_5:
        /*0024*/ 	.byte	0x04, 0x12
        /*0026*/ 	.short	(.L_7 - .L_6)
	.align		4
.L_6:
        /*0028*/ 	.word	index@(PBD_1)
        /*002c*/ 	.word	0x00000000
.L_7:


//--------------------- .nv.compat                --------------------------
	.section	.nv.compat,"",@"SHT_CUDA_COMPAT_INFO"
	.align	4
        /*0000*/ 	.byte	0x02, 0x09, 0x00, 0x00, 0x02, 0x02, 0x01, 0x00, 0x02, 0x05, 0x05, 0x00, 0x03, 0x07, 0x01, 0x01
        /*0010*/ 	.byte	0x02, 0x03, 0x00, 0x00, 0x02, 0x06, 0x01, 0x00, 0x04, 0x0b, 0x08, 0x00, 0x01, 0x00, 0x00, 0x00
        /*0020*/ 	.byte	0x00, 0x00, 0x00, 0x00


//--------------------- .nv.info.PBD_1            --------------------------
	.section	.nv.info.PBD_1,"",@"SHT_CUDA_INFO"
	.sectionflags	@""
	.align	4


	//----- nvinfo : EIATTR_CUDA_API_VERSION
	.align		4
        /*0000*/ 	.byte	0x04, 0x37
        /*0002*/ 	.short	(.L_9 - .L_8)
.L_8:
        /*0004*/ 	.word	0x00000082


	//----- nvinfo : EIATTR_KPARAM_INFO
	.align		4
.L_9:
        /*0008*/ 	.byte	0x04, 0x17
        /*000a*/ 	.short	(.L_11 - .L_10)
.L_10:
        /*000c*/ 	.word	0x00000000
        /*0010*/ 	.short	0x0005
        /*0012*/ 	.short	0x0020
        /*0014*/ 	.byte	0x00, 0xf0, 0x11, 0x00


	//----- nvinfo : EIATTR_KPARAM_INFO
	.align		4
.L_11:
        /*0018*/ 	.byte	0x04, 0x17
        /*001a*/ 	.short	(.L_13 - .L_12)
.L_12:
        /*001c*/ 	.word	0x00000000
        /*0020*/ 	.short	0x0004
        /*0022*/ 	.short	0x001c
        /*0024*/ 	.byte	0x00, 0xf0, 0x11, 0x00


	//----- nvinfo : EIATTR_KPARAM_INFO
	.align		4
.L_13:
        /*0028*/ 	.byte	0x04, 0x17
        /*002a*/ 	.short	(.L_15 - .L_14)
.L_14:
        /*002c*/ 	.word	0x00000000
        /*0030*/ 	.short	0x0003
        /*0032*/ 	.short	0x0018
        /*0034*/ 	.byte	0x00, 0xf0, 0x11, 0x00


	//----- nvinfo : EIATTR_KPARAM_INFO
	.align		4
.L_15:
        /*0038*/ 	.byte	0x04, 0x17
        /*003a*/ 	.short	(.L_17 - .L_16)
.L_16:
        /*003c*/ 	.word	0x00000000
        /*0040*/ 	.short	0x0002
        /*0042*/ 	.short	0x0010
        /*0044*/ 	.byte	0x00, 0xf5, 0x21, 0x00


	//----- nvinfo : EIATTR_KPARAM_INFO
	.align		4
.L_17:
        /*0048*/ 	.byte	0x04, 0x17
        /*004a*/ 	.short	(.L_19 - .L_18)
.L_18:
        /*004c*/ 	.word	0x00000000
        /*0050*/ 	.short	0x0001
        /*0052*/ 	.short	0x0008
        /*0054*/ 	.byte	0x00, 0xf5, 0x21, 0x00


	//----- nvinfo : EIATTR_KPARAM_INFO
	.align		4
.L_19:
        /*0058*/ 	.byte	0x04, 0x17
        /*005a*/ 	.short	(.L_21 - .L_20)
.L_20:
        /*005c*/ 	.word	0x00000000
        /*0060*/ 	.short	0x0000
        /*0062*/ 	.short	0x0000
        /*0064*/ 	.byte	0x00, 0xf5, 0x21, 0x00


	//----- nvinfo : EIATTR_SPARSE_MMA_MASK
	.align		4
.L_21:
        /*0068*/ 	.byte	0x03, 0x50
        /*006a*/ 	.short	0x0000


	//----- nvinfo : EIATTR_MAXREG_COUNT
	.align		4
        /*006c*/ 	.byte	0x03, 0x1b
        /*006e*/ 	.short	0x00ff


	//----- nvinfo : EIATTR_MERCURY_ISA_VERSION
	.align		4
        /*0070*/ 	.byte	0x03, 0x5f
        /*0072*/ 	.short	0x0101


	//----- nvinfo : EIATTR_VRC_CTA_INIT_COUNT
	.align		4
        /*0074*/ 	.byte	0x02, 0x4a
	.zero		1
	.zero		1


	//----- nvinfo : EIATTR_EXIT_INSTR_OFFSETS
	.align		4
        /*0078*/ 	.byte	0x04, 0x1c
        /*007a*/ 	.short	(.L_23 - .L_22)


	//   ....[0]....
.L_22:
        /*007c*/ 	.word	0x00000070


	//   ....[1]....
        /*0080*/ 	.word	0x00000670


	//   ....[2]....
        /*0084*/ 	.word	0x00000950


	//   ....[3]....
        /*0088*/ 	.word	0x000009a0


	//----- nvinfo : EIATTR_CRS_STACK_SIZE
	.align		4
.L_23:
        /*008c*/ 	.byte	0x04, 0x1e
        /*008e*/ 	.short	(.L_25 - .L_24)
.L_24:
        /*0090*/ 	.word	0x00000000


	//----- nvinfo : EIATTR_CBANK_PARAM_SIZE
	.align		4
.L_25:
        /*0094*/ 	.byte	0x03, 0x19
        /*0096*/ 	.short	0x0024


	//----- nvinfo : EIATTR_PARAM_CBANK
	.align		4
        /*0098*/ 	.byte	0x04, 0x0a
        /*009a*/ 	.short	(.L_27 - .L_26)
	.align		4
.L_26:
        /*009c*/ 	.word	index@(.nv.constant0.PBD_1)
        /*00a0*/ 	.short	0x0380
        /*00a2*/ 	.short	0x0024


	//----- nvinfo : EIATTR_SW_WAR
	.align		4
.L_27:
        /*00a4*/ 	.byte	0x04, 0x36
        /*00a6*/ 	.short	(.L_29 - .L_28)
.L_28:
        /*00a8*/ 	.word	0x00000008
.L_29:


//--------------------- .nv.callgraph             --------------------------
	.section	.nv.callgraph,"",@"SHT_CUDA_CALLGRAPH"
	.align	4
	.sectionentsize	8
	.align		4
        /*0000*/ 	.word	0x00000000
	.align		4
        /*0004*/ 	.word	0xffffffff
	.align		4
        /*0008*/ 	.word	0x00000000
	.align		4
        /*000c*/ 	.word	0xfffffffe
	.align		4
        /*0010*/ 	.word	0x00000000
	.align		4
        /*0014*/ 	.word	0xfffffffd
	.align		4
        /*0018*/ 	.word	0x00000000
	.align		4
        /*001c*/ 	.word	0xfffffffc


//--------------------- .text.PBD_1               --------------------------
	.section	.text.PBD_1,"ax",@progbits
	.align	128
        .global         PBD_1
        .type           PBD_1,@function
        .size           PBD_1,(.L_x_13 - PBD_1)
        .other          PBD_1,@"STO_CUDA_ENTRY STV_DEFAULT"
PBD_1:
.text.PBD_1:
[----:B------:R-:W-:Y:S01]  /*0000*/  LDC R1, c[0x0][0x37c] ;  /* 0x0000df00ff017b82 */ /* 0x000fe20000000800 */
[----:B------:R-:W0:Y:S01]  /*0010*/  S2R R2, SR_CTAID.X ;  /* 0x0000000000027919 */ /* 0x000e220000002500 */
[----:B------:R-:W0:Y:S01]  /*0020*/  LDCU UR4, c[0x0][0x360] ;  /* 0x00006c00ff0477ac */ /* 0x000e220008000800 */
[----:B------:R-:W0:Y:S01]  /*0030*/  S2R R3, SR_TID.X ;  /* 0x0000000000037919 */ /* 0x000e220000002100 */
[----:B------:R-:W1:Y:S01]  /*0040*/  LDCU UR5, c[0x0][0x39c] ;  /* 0x00007380ff0577ac */ /* 0x000e620008000800 */
[----:B0-----:R-:W-:-:S05]  /*0050*/  IMAD R2, R2, UR4, R3 ;  /* 0x0000000402027c24 */ /* 0x001fca000f8e0203 */
[----:B-1----:R-:W-:-:S13]  /*0060*/  ISETP.GT.AND P0, PT, R2, UR5, PT ;  /* 0x0000000502007c0c */ /* 0x002fda000bf04270 */
[----:B------:R-:W-:Y:S05]  /*0070*/  @P0 EXIT ;  /* 0x000000000000094d */ /* 0x000fea0003800000 */
[----:B------:R-:W0:Y:S01]  /*0080*/  LDC.64 R6, c[0x0][0x380] ;  /* 0x0000e000ff067b82 */ /* 0x000e220000000a00 */
[----:B------:R-:W1:Y:S01]  /*0090*/  LDCU.64 UR14, c[0x0][0x358] ;  /* 0x00006b00ff0e77ac */ /* 0x000e620008000a00 */
[----:B------:R-:W2:Y:S01]  /*00a0*/  LDCU UR5, c[0x0][0x3a0] ;  /* 0x00007400ff0577ac */ /* 0x000ea20008000800 */
[----:B0-----:R-:W-:-:S05]  /*00b0*/  IMAD.WIDE R6, R2, 0xc, R6 ;  /* 0x0000000c02067825 */ /* 0x001fca00078e0206 */
[----:B-1----:R0:W5:Y:S04]  /*00c0*/  LDG.E R3, desc[UR14][R6.64] ;  /* 0x0000000e06037981 */ /* 0x002168000c1e1900 */
[----:B------:R0:W5:Y:S04]  /*00d0*/  LDG.E R4, desc[UR14][R6.64+0x4] ;  /* 0x0000040e06047981 */ /* 0x000168000c1e1900 */
[----:B------:R0:W5:Y:S01]  /*00e0*/  LDG.E R5, desc[UR14][R6.64+0x8] ;  /* 0x0000080e06057981 */ /* 0x000162000c1e1900 */
[----:B--2---:R-:W-:-:S09]  /*00f0*/  UISETP.GE.AND UP0, UPT, UR5, 0x1, UPT ;  /* 0x000000010500788c */ /* 0x004fd2000bf06270 */
[----:B0-----:R-:W-:Y:S05]  /*0100*/  BRA.U !UP0, `(.L_x_0) ;  /* 0x0000000508507547 */ /* 0x001fea000b800000 */
[----:B------:R-:W-:Y:S02]  /*0110*/  UISETP.GE.U32.AND UP1, UPT, UR5, 0x8, UPT ;  /* 0x000000080500788c */ /* 0x000fe4000bf26070 */
[----:B------:R-:W-:Y:S01]  /*0120*/  IMAD R0, R2, UR5, RZ ;  /* 0x0000000502007c24 */ /* 0x000fe2000f8e02ff */
[----:B------:R-:W-:Y:S01]  /*0130*/  ULOP3.LUT UR12, UR5, 0x7, URZ, 0xc0, !UPT ;  /* 0x00000007050c7892 */ /* 0x000fe2000f8ec0ff */
[----:B------:R-:W-:-:S03]  /*0140*/  UMOV UR4, URZ ;  /* 0x000000ff00047c82 */ /* 0x000fc60008000000 */
[----:B------:R-:W-:Y:S02]  /*0150*/  UISETP.NE.AND UP0, UPT, UR12, URZ, UPT ;  /* 0x000000ff0c00728c */ /* 0x000fe4000bf05270 */
[----:B------:R-:W-:Y:S09]  /*0160*/  BRA.U !UP1, `(.L_x_1) ;  /* 0x00000001098c7547 */ /* 0x000ff2000b800000 */
[----:B------:R-:W0:Y:S01]  /*0170*/  LDCU.64 UR8, c[0x0][0x388] ;  /* 0x00007100ff0877ac */ /* 0x000e220008000a00 */
[----:B------:R-:W-:Y:S01]  /*0180*/  MOV R11, R0 ;  /* 0x00000000000b7202 */ /* 0x000fe20000000f00 */
[----:B------:R-:W1:Y:S01]  /*0190*/  LDCU.64 UR10, c[0x0][0x390] ;  /* 0x00007200ff0a77ac */ /* 0x000e620008000a00 */
[----:B------:R-:W-:Y:S02]  /*01a0*/  ULOP3.LUT UR4, UR5, 0x7ffffff8, URZ, 0xc0, !UPT ;  /* 0x7ffffff805047892 */ /* 0x000fe4000f8ec0ff */
[----:B0-----:R-:W-:Y:S02]  /*01b0*/  UIADD3 UR7, UP1, UPT, UR8, 0x10, URZ ;  /* 0x0000001008077890 */ /* 0x001fe4000ff3e0ff */
[----:B-1----:R-:W-:Y:S02]  /*01c0*/  UIADD3 UR5, UP2, UPT, UR10, 0x10, URZ ;  /* 0x000000100a057890 */ /* 0x002fe4000ff5e0ff */
[----:B------:R-:W-:Y:S02]  /*01d0*/  UIADD3 UR10, UPT, UPT, -UR4, URZ, URZ ;  /* 0x000000ff040a7290 */ /* 0x000fe4000fffe1ff */
[----:B------:R-:W-:-:S02]  /*01e0*/  UIADD3.X UR8, UPT, UPT, URZ, UR9, URZ, UP1, !UPT ;  /* 0x00000009ff087290 */ /* 0x000fc40008ffe4ff */
[----:B------:R-:W-:-:S12]  /*01f0*/  UIADD3.X UR6, UPT, UPT, URZ, UR11, URZ, UP2, !UPT ;  /* 0x0000000bff067290 */ /* 0x000fd800097fe4ff */
.L_x_2:
[----:B0-----:R-:W-:Y:S01]  /*0200*/  MOV R6, UR7 ;  /* 0x0000000700067c02 */ /* 0x001fe20008000f00 */
[----:B------:R-:W-:Y:S01]  /*0210*/  UIADD3 UR10, UPT, UPT, UR10, 0x8, URZ ;  /* 0x000000080a0a7890 */ /* 0x000fe2000fffe0ff */
[----:B------:R-:W-:Y:S02]  /*0220*/  MOV R7, UR8 ;  /* 0x0000000800077c02 */ /* 0x000fe40008000f00 */
[----:B------:R-:W-:Y:S01]  /*0230*/  MOV R8, UR5 ;  /* 0x0000000500087c02 */ /* 0x000fe20008000f00 */
[----:B------:R-:W-:Y:S01]  /*0240*/  UISETP.NE.AND UP1, UPT, UR10, URZ, UPT ;  /* 0x000000ff0a00728c */ /* 0x000fe2000bf25270 */
[----:B------:R-:W-:Y:S01]  /*0250*/  MOV R9, UR6 ;  /* 0x0000000600097c02 */ /* 0x000fe20008000f00 */
[----:B------:R-:W-:-:S04]  /*0260*/  IMAD.WIDE R6, R11, 0x4, R6 ;  /* 0x000000040b067825 */ /* 0x000fc800078e0206 */
[C---:B------:R-:W-:Y:S01]  /*0270*/  IMAD.WIDE R8, R11.reuse, 0x4, R8 ;  /* 0x000000040b087825 */ /* 0x040fe200078e0208 */
[----:B------:R0:W-:Y:S01]  /*0280*/  STG.E desc[UR14][R6.64+-0x10], RZ ;  /* 0xfffff0ff06007986 */ /* 0x0001e2000c10190e */
[----:B------:R-:W-:-:S03]  /*0290*/  IADD3 R11, PT, PT, R11, 0x8, RZ ;  /* 0x000000080b0b7810 */ /* 0x000fc60007ffe0ff */
[----:B------:R0:W-:Y:S04]  /*02a0*/  STG.E desc[UR14][R8.64+-0x10], RZ ;  /* 0xfffff0ff08007986 */ /* 0x0001e8000c10190e */
        /* <DEDUP_REMOVED lines=13> */
[----:B------:R0:W-:Y:S01]  /*0380*/  STG.E desc[UR14][R8.64+0xc], RZ ;  /* 0x00000cff08007986 */ /* 0x0001e2000c10190e */
[----:B------:R-:W-:Y:S05]  /*0390*/  BRA.U UP1, `(.L_x_2) ;  /* 0xfffffffd01987547 */ /* 0x000fea000b83ffff */
.L_x_1:
[----:B------:R-:W-:Y:S05]  /*03a0*/  BRA.U !UP0, `(.L_x_0) ;  /* 0x0000000108a87547 */ /* 0x000fea000b800000 */
[----:B------:R-:W1:Y:S01]  /*03b0*/  LDCU UR5, c[0x0][0x3a0] ;  /* 0x00007400ff0577ac */ /* 0x000e620008000800 */
[----:B------:R-:W-:Y:S02]  /*03c0*/  UISETP.GE.U32.AND UP0, UPT, UR12, 0x4, UPT ;  /* 0x000000040c00788c */ /* 0x000fe4000bf06070 */
[----:B-1----:R-:W-:-:S04]  /*03d0*/  ULOP3.LUT UR6, UR5, 0x3, URZ, 0xc0, !UPT ;  /* 0x0000000305067892 */ /* 0x002fc8000f8ec0ff */
[----:B------:R-:W-:-:S03]  /*03e0*/  UISETP.NE.AND UP1, UPT, UR6, URZ, UPT ;  /* 0x000000ff0600728c */ /* 0x000fc6000bf25270 */
[----:B------:R-:W-:Y:S08]  /*03f0*/  BRA.U !UP0, `(.L_x_3) ;  /* 0x0000000108387547 */ /* 0x000ff0000b800000 */
[----:B0-----:R-:W0:Y:S01]  /*0400*/  LDC.64 R6, c[0x0][0x388] ;  /* 0x0000e200ff067b82 */ /* 0x001e220000000a00 */
[----:B------:R-:W-:Y:S01]  /*0410*/  IADD3 R11, PT, PT, R0, UR4, RZ ;  /* 0x00000004000b7c10 */ /* 0x000fe2000fffe0ff */
[----:B------:R-:W-:-:S06]  /*0420*/  UIADD3 UR4, UPT, UPT, UR4, 0x4, URZ ;  /* 0x0000000404047890 */ /* 0x000fcc000fffe0ff */
[----:B------:R-:W1:Y:S01]  /*0430*/  LDC.64 R8, c[0x0][0x390] ;  /* 0x0000e400ff087b82 */ /* 0x000e620000000a00 */
[----:B0-----:R-:W-:-:S05]  /*0440*/  IMAD.WIDE R6, R11, 0x4, R6 ;  /* 0x000000040b067825 */ /* 0x001fca00078e0206 */
[----:B------:R2:W-:Y:S01]  /*0450*/  STG.E desc[UR14][R6.64], RZ ;  /* 0x000000ff06007986 */ /* 0x0005e2000c10190e */
[----:B-1----:R-:W-:-:S05]  /*0460*/  IMAD.WIDE R8, R11, 0x4, R8 ;  /* 0x000000040b087825 */ /* 0x002fca00078e0208 */
[----:B------:R2:W-:Y:S04]  /*0470*/  STG.E desc[UR14][R8.64], RZ ;  /* 0x000000ff08007986 */ /* 0x0005e8000c10190e */
[----:B------:R2:W-:Y:S04]  /*0480*/  STG.E desc[UR14][R6.64+0x4], RZ ;  /* 0x000004ff06007986 */ /* 0x0005e8000c10190e */
[----:B------:R2:W-:Y:S04]  /*0490*/  STG.E desc[UR14][R8.64+0x4], RZ ;  /* 0x000004ff08007986 */ /* 0x0005e8000c10190e */
[----:B------:R2:W-:Y:S04]  /*04a0*/  STG.E desc[UR14][R6.64+0x8], RZ ;  /* 0x000008ff06007986 */ /* 0x0005e8000c10190e */
[----:B------:R2:W-:Y:S04]  /*04b0*/  STG.E desc[UR14][R8.64+0x8], RZ ;  /* 0x000008ff08007986 */ /* 0x0005e8000c10190e */
[----:B------:R2:W-:Y:S04]  /*04c0*/  STG.E desc[UR14][R6.64+0xc], RZ ;  /* 0x00000cff06007986 */ /* 0x0005e8000c10190e */
[----:B------:R2:W-:Y:S02]  /*04d0*/  STG.E desc[UR14][R8.64+0xc], RZ ;  /* 0x00000cff08007986 */ /* 0x0005e4000c10190e */
.L_x_3:
[----:B------:R-:W-:Y:S05]  /*04e0*/  BRA.U !UP1, `(.L_x_0) ;  /* 0x0000000109587547 */ /* 0x000fea000b800000 */
[----:B------:R-:W-:Y:S02]  /*04f0*/  UISETP.NE.AND UP0, UPT, UR6, 0x1, UPT ;  /* 0x000000010600788c */ /* 0x000fe4000bf05270 */
[----:B------:R-:W-:-:S04]  /*0500*/  ULOP3.LUT UR5, UR5, 0x1, URZ, 0xc0, !UPT ;  /* 0x0000000105057892 */ /* 0x000fc8000f8ec0ff */
[----:B------:R-:W-:-:S03]  /*0510*/  UISETP.NE.U32.AND UP1, UPT, UR5, 0x1, UPT ;  /* 0x000000010500788c */ /* 0x000fc6000bf25070 */
[----:B------:R-:W-:Y:S08]  /*0520*/  BRA.U !UP0, `(.L_x_4) ;  /* 0x0000000108287547 */ /* 0x000ff0000b800000 */
[----:B0-2---:R-:W0:Y:S01]  /*0530*/  LDC.64 R6, c[0x0][0x388] ;  /* 0x0000e200ff067b82 */ /* 0x005e220000000a00 */
        /* <DEDUP_REMOVED lines=8> */
[----:B------:R3:W-:Y:S02]  /*05c0*/  STG.E desc[UR14][R8.64+0x4], RZ ;  /* 0x000004ff08007986 */ /* 0x0007e4000c10190e */
.L_x_4:
[----:B------:R-:W-:Y:S05]  /*05d0*/  BRA.U UP1, `(.L_x_0) ;  /* 0x00000001011c7547 */ /* 0x000fea000b800000 */
[----:B0-23--:R-:W0:Y:S01]  /*05e0*/  LDC.64 R6, c[0x0][0x388] ;  /* 0x0000e200ff067b82 */ /* 0x00de220000000a00 */
[----:B------:R-:W-:-:S07]  /*05f0*/  IADD3 R11, PT, PT, R0, UR4, RZ ;  /* 0x00000004000b7c10 */ /* 0x000fce000fffe0ff */
[----:B------:R-:W1:Y:S01]  /*0600*/  LDC.64 R8, c[0x0][0x390] ;  /* 0x0000e400ff087b82 */ /* 0x000e620000000a00 */
[----:B0-----:R-:W-:-:S05]  /*0610*/  IMAD.WIDE R6, R11, 0x4, R6 ;  /* 0x000000040b067825 */ /* 0x001fca00078e0206 */
[----:B------:R4:W-:Y:S01]  /*0620*/  STG.E desc[UR14][R6.64], RZ ;  /* 0x000000ff06007986 */ /* 0x0009e2000c10190e */
[----:B-1----:R-:W-:-:S05]  /*0630*/  IMAD.WIDE R8, R11, 0x4, R8 ;  /* 0x000000040b087825 */ /* 0x002fca00078e0208 */
[----:B------:R4:W-:Y:S02]  /*0640*/  STG.E desc[UR14][R8.64], RZ ;  /* 0x000000ff08007986 */ /* 0x0009e4000c10190e */
.L_x_0:
[----:B------:R-:W1:Y:S02]  /*0650*/  LDC R0, c[0x0][0x39c] ;  /* 0x0000e700ff007b82 */ /* 0x000e640000000800 */
[----:B-1----:R-:W-:-:S13]  /*0660*/  ISETP.GE.AND P0, PT, R0, 0x1, PT ;  /* 0x000000010000780c */ /* 0x002fda0003f06270 */
[----:B------:R-:W-:Y:S05]  /*0670*/  @!P0 EXIT ;  /* 0x000000000000894d */ /* 0x000fea0003800000 */
[----:B------:R-:W1:Y:S01]  /*0680*/  LDC R12, c[0x0][0x398] ;  /* 0x0000e600ff0c7b82 */ /* 0x000e620000000800 */
[----:B------:R-:W-:Y:S01]  /*0690*/  HFMA2 R13, -RZ, RZ, 0, 0 ;  /* 0x00000000ff0d7431 */ /* 0x000fe200000001ff */
[----:B------:R-:W-:Y:S01]  /*06a0*/  MOV R15, RZ ;  /* 0x000000ff000f7202 */ /* 0x000fe20000000f00 */
[----:B------:R-:W1:Y:S01]  /*06b0*/  LDCU UR4, c[0x0][0x3a0] ;  /* 0x00007400ff0477ac */ /* 0x000e620008000800 */
[----:B------:R-:W1:Y:S04]  /*06c0*/  LDCU UR5, c[0x0][0x39c] ;  /* 0x00007380ff0577ac */ /* 0x000e680008000800 */
[----:B0-234-:R-:W0:Y:S08]  /*06d0*/  LDC.64 R6, c[0x0][0x388] ;  /* 0x0000e200ff067b82 */ /* 0x01de300000000a00 */
[----:B------:R-:W2:Y:S08]  /*06e0*/  LDC.64 R8, c[0x0][0x390] ;  /* 0x0000e400ff087b82 */ /* 0x000eb00000000a00 */
[----:B------:R-:W3:Y:S01]  /*06f0*/  LDC.64 R10, c[0x0][0x380] ;  /* 0x0000e000ff0a7b82 */ /* 0x000ee20000000a00 */
[----:B-1----:R-:W-:-:S07]  /*0700*/  FMUL R12, R12, R12 ;  /* 0x0000000c0c0c7220 */ /* 0x002fce0000400000 */
.L_x_10:
[----:B------:R-:W-:Y:S01]  /*0710*/  ISETP.NE.AND P0, PT, R15, R2, PT ;  /* 0x000000020f00720c */ /* 0x000fe20003f05270 */
[----:B------:R-:W-:-:S12]  /*0720*/  BSSY.RECONVERGENT B0, `(.L_x_5) ;  /* 0x0000024000007945 */ /* 0x000fd80003800200 */
[----:B-1----:R-:W-:Y:S05]  /*0730*/  @!P0 BRA `(.L_x_6) ;  /* 0x0000000000888947 */ /* 0x002fea0003800000 */
[----:B---3--:R-:W-:-:S05]  /*0740*/  IMAD.WIDE.U32 R16, R15, 0xc, R10 ;  /* 0x0000000c0f107825 */ /* 0x008fca00078e000a */
[----:B------:R-:W3:Y:S04]  /*0750*/  LDG.E R19, desc[UR14][R16.64+0x4] ;  /* 0x0000040e10137981 */ /* 0x000ee8000c1e1900 */
[----:B------:R-:W4:Y:S04]  /*0760*/  LDG.E R0, desc[UR14][R16.64] ;  /* 0x0000000e10007981 */ /* 0x000f28000c1e1900 */
[----:B------:R-:W2:Y:S01]  /*0770*/  LDG.E R14, desc[UR14][R16.64+0x8] ;  /* 0x0000080e100e7981 */ /* 0x000ea2000c1e1900 */
[----:B---3-5:R-:W-:Y:S01]  /*0780*/  FADD R19, R4, -R19 ;  /* 0x8000001304137221 */ /* 0x028fe20000000000 */
[----:B----4-:R-:W-:-:S03]  /*0790*/  FADD R0, R3, -R0 ;  /* 0x8000000003007221 */ /* 0x010fc60000000000 */
[----:B------:R-:W-:Y:S01]  /*07a0*/  FMUL R19, R19, R19 ;  /* 0x0000001313137220 */ /* 0x000fe20000400000 */
[----:B--2---:R-:W-:-:S03]  /*07b0*/  FADD R14, R5, -R14 ;  /* 0x8000000e050e7221 */ /* 0x004fc60000000000 */
[----:B------:R-:W-:-:S04]  /*07c0*/  FFMA R19, R0, R0, R19 ;  /* 0x0000000000137223 */ /* 0x000fc80000000013 */
[----:B------:R-:W-:-:S05]  /*07d0*/  FFMA R22, R14, R14, R19 ;  /* 0x0000000e0e167223 */ /* 0x000fca0000000013 */
[----:B------:R-:W-:-:S13]  /*07e0*/  FSETP.GT.AND P0, PT, R22, R12, PT ;  /* 0x0000000c1600720b */ /* 0x000fda0003f04000 */
[----:B------:R-:W-:Y:S05]  /*07f0*/  @P0 BRA `(.L_x_6) ;  /* 0x0000000000580947 */ /* 0x000fea0003800000 */
[----:B------:R-:W-:Y:S01]  /*0800*/  IMAD R17, R2, UR4, R13 ;  /* 0x0000000402117c24 */ /* 0x000fe2000f8e020d */
[----:B------:R-:W-:Y:S01]  /*0810*/  IADD3 R0, PT, PT, R22, -0xd000000, RZ ;  /* 0xf300000016007810 */ /* 0x000fe20007ffe0ff */
[----:B------:R1:W2:Y:S01]  /*0820*/  MUFU.RSQ R21, R22 ;  /* 0x0000001600157308 */ /* 0x0002a20000001400 */
[----:B------:R-:W-:Y:S01]  /*0830*/  BSSY.RECONVERGENT B1, `(.L_x_7) ;  /* 0x000000d000017945 */ /* 0x000fe20003800200 */
[----:B0-----:R-:W-:Y:S01]  /*0840*/  IMAD.WIDE R18, R17, 0x4, R6 ;  /* 0x0000000411127825 */ /* 0x001fe200078e0206 */
[----:B------:R-:W-:-:S04]  /*0850*/  ISETP.GT.U32.AND P0, PT, R0, 0x727fffff, PT ;  /* 0x727fffff0000780c */ /* 0x000fc80003f04070 */
[----:B------:R1:W-:Y:S09]  /*0860*/  STG.E desc[UR14][R18.64], R15 ;  /* 0x0000000f12007986 */ /* 0x0003f2000c10190e */
[----:B------:R-:W-:Y:S05]  /*0870*/  @!P0 BRA `(.L_x_8) ;  /* 0x0000000000108947 */ /* 0x000fea0003800000 */
[----:B------:R-:W-:-:S07]  /*0880*/  MOV R20, 0x8a0 ;  /* 0x000008a000147802 */ /* 0x000fce0000000f00 */
[----:B-12---:R-:W-:Y:S05]  /*0890*/  CALL.REL.NOINC `($__internal_0_$__cuda_sm20_sqrt_rn_f32_slowpath) ;  /* 0x0000000000447944 */ /* 0x006fea0003c00000 */
[----:B------:R-:W-:Y:S01]  /*08a0*/  MOV R19, R14 ;  /* 0x0000000e00137202 */ /* 0x000fe20000000f00 */
[----:B------:R-:W-:Y:S06]  /*08b0*/  BRA `(.L_x_9) ;  /* 0x0000000000107947 */ /* 0x000fec0003800000 */
.L_x_8:
[----:B-12---:R-:W-:Y:S01]  /*08c0*/  FMUL.FTZ R19, R22, R21 ;  /* 0x0000001516137220 */ /* 0x006fe20000410000 */
[----:B------:R-:W-:-:S03]  /*08d0*/  FMUL.FTZ R14, R21, 0.5 ;  /* 0x3f000000150e7820 */ /* 0x000fc60000410000 */
[----:B------:R-:W-:-:S04]  /*08e0*/  FFMA R0, -R19, R19, R22 ;  /* 0x0000001313007223 */ /* 0x000fc80000000116 */
[----:B------:R-:W-:-:S07]  /*08f0*/  FFMA R19, R0, R14, R19 ;  /* 0x0000000e00137223 */ /* 0x000fce0000000013 */
.L_x_9:
[----:B------:R-:W-:Y:S05]  /*0900*/  BSYNC.RECONVERGENT B1 ;  /* 0x0000000000017941 */ /* 0x000fea0003800200 */
.L_x_7:
[----:B------:R-:W-:Y:S01]  /*0910*/  IADD3 R13, PT, PT, R13, 0x1, RZ ;  /* 0x000000010d0d7810 */ /* 0x000fe20007ffe0ff */
[----:B------:R-:W-:-:S03]  /*0920*/  IMAD.WIDE R16, R17, 0x4, R8 ;  /* 0x0000000411107825 */ /* 0x000fc600078e0208 */
[----:B------:R-:W-:Y:S02]  /*0930*/  ISETP.NE.AND P0, PT, R13, UR4, PT ;  /* 0x000000040d007c0c */ /* 0x000fe4000bf05270 */
[----:B------:R1:W-:Y:S11]  /*0940*/  STG.E desc[UR14][R16.64], R19 ;  /* 0x0000001310007986 */ /* 0x0003f6000c10190e */
[----:B------:R-:W-:Y:S05]  /*0950*/  @!P0 EXIT ;  /* 0x000000000000894d */ /* 0x000fea0003800000 */
.L_x_6:
[----:B------:R-:W-:Y:S05]  /*0960*/  BSYNC.RECONVERGENT B0 ;  /* 0x0000000000007941 */ /* 0x000fea0003800200 */
.L_x_5:
[----:B------:R-:W-:-:S04]  /*0970*/  IADD3 R15, PT, PT, R15, 0x1, RZ ;  /* 0x000000010f0f7810 */ /* 0x000fc80007ffe0ff */
[----:B------:R-:W-:-:S13]  /*0980*/  ISETP.NE.AND P0, PT, R15, UR5, PT ;  /* 0x000000050f007c0c */ /* 0x000fda000bf05270 */
[----:B------:R-:W-:Y:S05]  /*0990*/  @P0 BRA `(.L_x_10) ;  /* 0xfffffffc005c0947 */ /* 0x000fea000383ffff */
[----:B------:R-:W-:Y:S05]  /*09a0*/  EXIT ;  /* 0x000000000000794d */ /* 0x000fea0003800000 */
        .weak           $__internal_0_$__cuda_sm20_sqrt_rn_f32_slowpath
        .type           $__internal_0_$__cuda_sm20_sqrt_rn_f32_slowpath,@function
        .size           $__internal_0_$__cuda_sm20_sqrt_rn_f32_slowpath,(.L_x_13 - $__internal_0_$__cuda_sm20_sqrt_rn_f32_slowpath)
$__internal_0_$__cuda_sm20_sqrt_rn_f32_slowpath:
[----:B------:R-:W-:-:S13]  /*09b0*/  LOP3.LUT P0, RZ, R22, 0x7fffffff, RZ, 0xc0, !PT ;  /* 0x7fffffff16ff7812 */ /* 0x000fda000780c0ff */
[----:B------:R-:W-:Y:S01]  /*09c0*/  @!P0 MOV R14, R22 ;  /* 0x00000016000e8202 */ /* 0x000fe20000000f00 */
[----:B------:R-:W-:Y:S06]  /*09d0*/  @!P0 BRA `(.L_x_11) ;  /* 0x0000000000448947 */ /* 0x000fec0003800000 */
[----:B------:R-:W-:Y:S02]  /*09e0*/  FSETP.GEU.FTZ.AND P0, PT, R22, RZ, PT ;  /* 0x000000ff1600720b */ /* 0x000fe40003f1e000 */
[----:B------:R-:W-:-:S11]  /*09f0*/  MOV R0, R22 ;  /* 0x0000001600007202 */ /* 0x000fd60000000f00 */
[----:B------:R-:W-:Y:S01]  /*0a00*/  @!P0 MOV R14, 0x7fffffff ;  /* 0x7fffffff000e8802 */ /* 0x000fe20000000f00 */
[----:B------:R-:W-:Y:S06]  /*0a10*/  @!P0 BRA `(.L_x_11) ;  /* 0x0000000000348947 */ /* 0x000fec0003800000 */
[----:B------:R-:W-:-:S13]  /*0a20*/  FSETP.GTU.FTZ.AND P0, PT, |R0|, +INF , PT ;  /* 0x7f8000000000780b */ /* 0x000fda0003f1c200 */
[----:B------:R-:W-:Y:S01]  /*0a30*/  @P0 FADD.FTZ R14, R0, 1 ;  /* 0x3f800000000e0421 */ /* 0x000fe20000010000 */
[----:B------:R-:W-:Y:S06]  /*0a40*/  @P0 BRA `(.L_x_11) ;  /* 0x0000000000280947 */ /* 0x000fec0003800000 */
[----:B------:R-:W-:-:S13]  /*0a50*/  FSETP.NEU.FTZ.AND P0, PT, |R0|, +INF , PT ;  /* 0x7f8000000000780b */ /* 0x000fda0003f1d200 */
[----:B------:R-:W-:-:S04]  /*0a60*/  @P0 FFMA R16, R0, 1.84467440737095516160e+19, RZ ;  /* 0x5f80000000100823 */ /* 0x000fc800000000ff */
[----:B------:R-:W0:Y:S02]  /*0a70*/  @P0 MUFU.RSQ R19, R16 ;  /* 0x0000001000130308 */ /* 0x000e240000001400 */
[----:B0-----:R-:W-:Y:S01]  /*0a80*/  @P0 FMUL.FTZ R21, R16, R19 ;  /* 0x0000001310150220 */ /* 0x001fe20000410000 */
[----:B------:R-:W-:-:S03]  /*0a90*/  @P0 FMUL.FTZ R19, R19, 0.5 ;  /* 0x3f00000013130820 */ /* 0x000fc60000410000 */
[----:B------:R-:W-:-:S04]  /*0aa0*/  @P0 FADD.FTZ R14, -R21, -RZ ;  /* 0x800000ff150e0221 */ /* 0x000fc80000010100 */
[----:B------:R-:W-:Y:S01]  /*0ab0*/  @P0 FFMA R18, R21, R14, R16 ;  /* 0x0000000e15120223 */ /* 0x000fe20000000010 */
[----:B------:R-:W-:-:S03]  /*0ac0*/  @!P0 MOV R14, R0 ;  /* 0x00000000000e8202 */ /* 0x000fc60000000f00 */
[----:B------:R-:W-:-:S04]  /*0ad0*/  @P0 FFMA R18, R18, R19, R21 ;  /* 0x0000001312120223 */ /* 0x000fc80000000015 */
[----:B------:R-:W-:-:S07]  /*0ae0*/  @P0 FMUL.FTZ R14, R18, 2.3283064365386962891e-10 ;  /* 0x2f800000120e0820 */ /* 0x000fce0000410000 */
.L_x_11:
[----:B------:R-:W-:Y:S01]  /*0af0*/  HFMA2 R19, -RZ, RZ, 0, 0 ;  /* 0x00000000ff137431 */ /* 0x000fe200000001ff */
[----:B------:R-:W-:-:S04]  /*0b00*/  MOV R18, R20 ;  /* 0x0000001400127202 */ /* 0x000fc80000000f00 */
[----:B------:R-:W-:Y:S05]  /*0b10*/  RET.REL.NODEC R18 `(PBD_1) ;  /* 0xfffffff412387950 */ /* 0x000fea0003c3ffff */
.L_x_12:
[----:B------:R-:W-:-:S00]  /*0b20*/  BRA `(.L_x_12) ;  /* 0xfffffffc00fc7947 */ /* 0x000fc0000383ffff */
[----:B------:R-:W-:-:S00]  /*0b30*/  NOP ;  /* 0x0000000000007918 */ /* 0x000fc00000000000 */
        /* <DEDUP_REMOVED lines=12> */
.L_x_13:


//--------------------- .nv.shared.reserved.0     --------------------------
	.section	.nv.shared.reserved.0,"aw",@nobits
	.weak		__nv_reservedSMEM_offset_0_alias
	.size		__nv_reservedSMEM_offset_0_alias, 0, 64
	.other		__nv_reservedSMEM_offset_0_alias,@"STO_CUDA_RESERVED_SHARED STV_DEFAULT"
__nv_reservedSMEM_offset_0_alias:
	.zero		0
	.zero		64


//--------------------- .nv.constant0.PBD_1       --------------------------
	.section	.nv.constant0.PBD_1,"a",@progbits
	.sectionflags	@""
	.align	4
.nv.constant0.PBD_1:
	.zero		932


//--------------------- SYMBOLS --------------------------

	.type		.nv.reservedSmem.offset0,@object
	.size		.nv.reservedSmem.offset0,0x4
